//
// Generated by NVIDIA NVVM Compiler
//
// Compiler Build ID: CL-36424714
// Cuda compilation tools, release 13.0, V13.0.88
// Based on NVVM 20.0.0
//

.version 9.0
.target sm_100
.address_size 64

	// .globl	_Z7kernel1li
.extern .func  (.param .b32 func_retval0) vprintf
(
	.param .b64 vprintf_param_0,
	.param .b64 vprintf_param_1
)
;
.global .align 1 .b8 $str[42] = {116, 104, 114, 101, 97, 100, 32, 119, 105, 116, 104, 32, 105, 100, 32, 37, 100, 32, 105, 115, 32, 105, 110, 32, 115, 116, 114, 101, 97, 109, 32, 37, 100, 32, 115, 116, 97, 114, 116, 115, 10};
.global .align 1 .b8 $str$1[40] = {116, 104, 114, 101, 97, 100, 32, 119, 105, 116, 104, 32, 105, 100, 32, 37, 100, 32, 105, 115, 32, 105, 110, 32, 115, 116, 114, 101, 97, 109, 32, 37, 100, 32, 101, 110, 100, 115, 10};

.visible .entry _Z7kernel1li(
	.param .u64 _Z7kernel1li_param_0,
	.param .u32 _Z7kernel1li_param_1
)
{
	.local .align 8 .b8 	__local_depot0[8];
	.reg .b64 	%SP;
	.reg .b64 	%SPL;
	.reg .pred 	%p<3>;
	.reg .b32 	%r<14>;
	.reg .b64 	%rd<13>;

	mov.u64 	%SPL, __local_depot0;
	cvta.local.u64 	%SP, %SPL;
	ld.param.u64 	%rd3, [_Z7kernel1li_param_0];
	ld.param.u32 	%r6, [_Z7kernel1li_param_1];
	add.u64 	%rd5, %SP, 0;
	add.u64 	%rd1, %SPL, 0;
	mov.u32 	%r7, %ctaid.x;
	mov.u32 	%r8, %ntid.x;
	mov.u32 	%r9, %tid.x;
	mad.lo.s32 	%r4, %r7, %r8, %r9;
	// begin inline asm
	mov.u64 	%rd4, %clock64;
	// end inline asm
	st.local.v2.u32 	[%rd1], {%r4, %r6};
	mov.u64 	%rd6, $str;
	cvta.global.u64 	%rd7, %rd6;
	{ // callseq 0, 0
	.param .b64 param0;
	st.param.b64 	[param0], %rd7;
	.param .b64 param1;
	st.param.b64 	[param1], %rd5;
	.param .b32 retval0;
	call.uni (retval0), 
	vprintf, 
	(
	param0, 
	param1
	);
	ld.param.b32 	%r10, [retval0];
	} // callseq 0
	setp.lt.s64 	%p1, %rd3, 1;
	@%p1 bra 	$L__BB0_2;
$L__BB0_1:
	// begin inline asm
	mov.u64 	%rd8, %clock64;
	// end inline asm
	sub.s64 	%rd9, %rd8, %rd4;
	setp.lt.s64 	%p2, %rd9, %rd3;
	@%p2 bra 	$L__BB0_1;
$L__BB0_2:
	st.local.v2.u32 	[%rd1], {%r4, %r6};
	mov.u64 	%rd10, $str$1;
	cvta.global.u64 	%rd11, %rd10;
	{ // callseq 1, 0
	.param .b64 param0;
	st.param.b64 	[param0], %rd11;
	.param .b64 param1;
	st.param.b64 	[param1], %rd5;
	.param .b32 retval0;
	call.uni (retval0), 
	vprintf, 
	(
	param0, 
	param1
	);
	ld.param.b32 	%r12, [retval0];
	} // callseq 1
	ret;

}
	// .globl	_Z9kernelAddiPiS_iS_
.visible .entry _Z9kernelAddiPiS_iS_(
	.param .u32 _Z9kernelAddiPiS_iS__param_0,
	.param .u64 .ptr .align 1 _Z9kernelAddiPiS_iS__param_1,
	.param .u64 .ptr .align 1 _Z9kernelAddiPiS_iS__param_2,
	.param .u32 _Z9kernelAddiPiS_iS__param_3,
	.param .u64 .ptr .align 1 _Z9kernelAddiPiS_iS__param_4
)
{
	.reg .b32 	%r<8>;
	.reg .b64 	%rd<7>;

	ld.param.u32 	%r1, [_Z9kernelAddiPiS_iS__param_0];
	ld.param.u64 	%rd1, [_Z9kernelAddiPiS_iS__param_1];
	ld.param.u64 	%rd2, [_Z9kernelAddiPiS_iS__param_2];
	ld.param.u64 	%rd3, [_Z9kernelAddiPiS_iS__param_4];
	cvta.to.global.u64 	%rd4, %rd2;
	cvta.to.global.u64 	%rd5, %rd3;
	cvta.to.global.u64 	%rd6, %rd1;
	ld.global.u32 	%r2, [%rd6];
	add.s32 	%r3, %r2, %r1;
	st.global.u32 	[%rd6], %r3;
	mov.b32 	%r4, 1;
	st.global.u32 	[%rd5], %r4;
	ld.global.u32 	%r5, [%rd6];
	ld.global.u32 	%r6, [%rd4];
	mul.lo.s32 	%r7, %r6, %r5;
	st.global.u32 	[%rd4], %r7;
	ret;

}
	// .globl	_Z10kernelMultPiS_
.visible .entry _Z10kernelMultPiS_(
	.param .u64 .ptr .align 1 _Z10kernelMultPiS__param_0,
	.param .u64 .ptr .align 1 _Z10kernelMultPiS__param_1
)
{
	.reg .b32 	%r<4>;
	.reg .b64 	%rd<5>;

	ld.param.u64 	%rd1, [_Z10kernelMultPiS__param_0];
	ld.param.u64 	%rd2, [_Z10kernelMultPiS__param_1];
	cvta.to.global.u64 	%rd3, %rd2;
	cvta.to.global.u64 	%rd4, %rd1;
	ld.global.u32 	%r1, [%rd4];
	ld.global.u32 	%r2, [%rd3];
	mul.lo.s32 	%r3, %r2, %r1;
	st.global.u32 	[%rd3], %r3;
	ret;

}


// ===== COMPILED SASS (sm_100) =====

	.target	sm_100

	.elftype	@"ET_EXEC"


//--------------------- .note.nv.tkinfo           --------------------------
	.section	.note.nv.tkinfo,"",@"SHT_NOTE"
	.sectionflags	@"SHF_NOTE_NV_TKINFO"
	.tkinfo
        /*0018*/ 	.word	0x00000002
        /*0030*/ 	.string	""
        /*0030*/ 	.string	"ptxas"
        /*0030*/ 	.string	"Cuda compilation tools, release 13.0, V13.0.88"
        /*0030*/ 	.string	"Build cuda_13.0.r13.0/compiler.36424714_0"
        /*0030*/ 	.string	"-arch sm_100 -m 64 "



//--------------------- .note.nv.cuinfo           --------------------------
	.section	.note.nv.cuinfo,"",@"SHT_NOTE"
	.sectionflags	@"SHF_NOTE_NV_CUINFO"
        /*0018*/ 	.short	0x0002
        /*001a*/ 	.short	0x0064
        /*001c*/ 	.short	0x0082
	.zero		2


//--------------------- .nv.info                  --------------------------
	.section	.nv.info,"",@"SHT_CUDA_INFO"
	.align	4


	//----- nvinfo : EIATTR_REGCOUNT
	.align		4
        /*0000*/ 	.byte	0x04, 0x2f
        /*0002*/ 	.short	(.L_3 - .L_2)
	.align		4
.L_2:
        /*0004*/ 	.word	index@(_Z7kernel1li)
        /*0008*/ 	.word	0x00000018


	//----- nvinfo : EIATTR_FRAME_SIZE
	.align		4
.L_3:
        /*000c*/ 	.byte	0x04, 0x11
        /*000e*/ 	.short	(.L_5 - .L_4)
	.align		4
.L_4:
        /*0010*/ 	.word	index@(_Z7kernel1li)
        /*0014*/ 	.word	0x00000008


	//----- nvinfo : EIATTR_REGCOUNT
	.align		4
.L_5:
        /*0018*/ 	.byte	0x04, 0x2f
        /*001a*/ 	.short	(.L_7 - .L_6)
	.align		4
.L_6:
        /*001c*/ 	.word	index@(_Z9kernelAddiPiS_iS_)
        /*0020*/ 	.word	0x00000010


	//----- nvinfo : EIATTR_FRAME_SIZE
	.align		4
.L_7:
        /*0024*/ 	.byte	0x04, 0x11
        /*0026*/ 	.short	(.L_9 - .L_8)
	.align		4
.L_8:
        /*0028*/ 	.word	index@(_Z9kernelAddiPiS_iS_)
        /*002c*/ 	.word	0x00000000


	//----- nvinfo : EIATTR_REGCOUNT
	.align		4
.L_9:
        /*0030*/ 	.byte	0x04, 0x2f
        /*0032*/ 	.short	(.L_11 - .L_10)
	.align		4
.L_10:
        /*0034*/ 	.word	index@(_Z10kernelMultPiS_)
        /*0038*/ 	.word	0x0000000a


	//----- nvinfo : EIATTR_FRAME_SIZE
	.align		4
.L_11:
        /*003c*/ 	.byte	0x04, 0x11
        /*003e*/ 	.short	(.L_13 - .L_12)
	.align		4
.L_12:
        /*0040*/ 	.word	index@(_Z10kernelMultPiS_)
        /*0044*/ 	.word	0x00000000


	//----- nvinfo : EIATTR_MIN_STACK_SIZE
	.align		4
.L_13:
        /*0048*/ 	.byte	0x04, 0x12
        /*004a*/ 	.short	(.L_15 - .L_14)
	.align		4
.L_14:
        /*004c*/ 	.word	index@(_Z10kernelMultPiS_)
        /*0050*/ 	.word	0x00000000


	//----- nvinfo : EIATTR_MIN_STACK_SIZE
	.align		4
.L_15:
        /*0054*/ 	.byte	0x04, 0x12
        /*0056*/ 	.short	(.L_17 - .L_16)
	.align		4
.L_16:
        /*0058*/ 	.word	index@(_Z9kernelAddiPiS_iS_)
        /*005c*/ 	.word	0x00000000


	//----- nvinfo : EIATTR_MIN_STACK_SIZE
	.align		4
.L_17:
        /*0060*/ 	.byte	0x04, 0x12
        /*0062*/ 	.short	(.L_19 - .L_18)
	.align		4
.L_18:
        /*0064*/ 	.word	index@(_Z7kernel1li)
        /*0068*/ 	.word	0x00000008
.L_19:


//--------------------- .nv.compat                --------------------------
	.section	.nv.compat,"",@"SHT_CUDA_COMPAT_INFO"
	.align	4
        /*0000*/ 	.byte	0x02, 0x09, 0x00, 0x00, 0x02, 0x02, 0x01, 0x00, 0x02, 0x05, 0x05, 0x00, 0x03, 0x07, 0x01, 0x01
        /*0010*/ 	.byte	0x02, 0x03, 0x00, 0x00, 0x02, 0x06, 0x01, 0x00, 0x04, 0x0b, 0x08, 0x00, 0x09, 0x00, 0x00, 0x00
        /*0020*/ 	.byte	0x00, 0x00, 0x00, 0x00


//--------------------- .nv.info._Z10kernelMultPiS_ --------------------------
	.section	.nv.info._Z10kernelMultPiS_,"",@"SHT_CUDA_INFO"
	.sectionflags	@""
	.align	4


	//----- nvinfo : EIATTR_CUDA_API_VERSION
	.align		4
        /*0000*/ 	.byte	0x04, 0x37
        /*0002*/ 	.short	(.L_21 - .L_20)
.L_20:
        /*0004*/ 	.word	0x00000082


	//----- nvinfo : EIATTR_KPARAM_INFO
	.align		4
.L_21:
        /*0008*/ 	.byte	0x04, 0x17
        /*000a*/ 	.short	(.L_23 - .L_22)
.L_22:
        /*000c*/ 	.word	0x00000000
        /*0010*/ 	.short	0x0001
        /*0012*/ 	.short	0x0008
        /*0014*/ 	.byte	0x00, 0xf5, 0x21, 0x00


	//----- nvinfo : EIATTR_KPARAM_INFO
	.align		4
.L_23:
        /*0018*/ 	.byte	0x04, 0x17
        /*001a*/ 	.short	(.L_25 - .L_24)
.L_24:
        /*001c*/ 	.word	0x00000000
        /*0020*/ 	.short	0x0000
        /*0022*/ 	.short	0x0000
        /*0024*/ 	.byte	0x00, 0xf5, 0x21, 0x00


	//----- nvinfo : EIATTR_SPARSE_MMA_MASK
	.align		4
.L_25:
        /*0028*/ 	.byte	0x03, 0x50
        /*002a*/ 	.short	0x0000


	//----- nvinfo : EIATTR_MAXREG_COUNT
	.align		4
        /*002c*/ 	.byte	0x03, 0x1b
        /*002e*/ 	.short	0x00ff


	//----- nvinfo : EIATTR_MERCURY_ISA_VERSION
	.align		4
        /*0030*/ 	.byte	0x03, 0x5f
        /*0032*/ 	.short	0x0101


	//----- nvinfo : EIATTR_VRC_CTA_INIT_COUNT
	.align		4
        /*0034*/ 	.byte	0x02, 0x4a
	.zero		1
	.zero		1


	//----- nvinfo : EIATTR_EXIT_INSTR_OFFSETS
	.align		4
        /*0038*/ 	.byte	0x04, 0x1c
        /*003a*/ 	.short	(.L_27 - .L_26)


	//   ....[0]....
.L_26:
        /*003c*/ 	.word	0x00000080


	//----- nvinfo : EIATTR_CBANK_PARAM_SIZE
	.align		4
.L_27:
        /*0040*/ 	.byte	0x03, 0x19
        /*0042*/ 	.short	0x0010


	//----- nvinfo : EIATTR_PARAM_CBANK
	.align		4
        /*0044*/ 	.byte	0x04, 0x0a
        /*0046*/ 	.short	(.L_29 - .L_28)
	.align		4
.L_28:
        /*0048*/ 	.word	index@(.nv.constant0._Z10kernelMultPiS_)
        /*004c*/ 	.short	0x0380
        /*004e*/ 	.short	0x0010


	//----- nvinfo : EIATTR_SW_WAR
	.align		4
.L_29:
        /*0050*/ 	.byte	0x04, 0x36
        /*0052*/ 	.short	(.L_31 - .L_30)
.L_30:
        /*0054*/ 	.word	0x00000008
.L_31:


//--------------------- .nv.info._Z9kernelAddiPiS_iS_ --------------------------
	.section	.nv.info._Z9kernelAddiPiS_iS_,"",@"SHT_CUDA_INFO"
	.sectionflags	@""
	.align	4


	//----- nvinfo : EIATTR_CUDA_API_VERSION
	.align		4
        /*0000*/ 	.byte	0x04, 0x37
        /*0002*/ 	.short	(.L_33 - .L_32)
.L_32:
        /*0004*/ 	.word	0x00000082


	//----- nvinfo : EIATTR_KPARAM_INFO
	.align		4
.L_33:
        /*0008*/ 	.byte	0x04, 0x17
        /*000a*/ 	.short	(.L_35 - .L_34)
.L_34:
        /*000c*/ 	.word	0x00000000
        /*0010*/ 	.short	0x0004
        /*0012*/ 	.short	0x0020
        /*0014*/ 	.byte	0x00, 0xf5, 0x21, 0x00


	//----- nvinfo : EIATTR_KPARAM_INFO
	.align		4
.L_35:
        /*0018*/ 	.byte	0x04, 0x17
        /*001a*/ 	.short	(.L_37 - .L_36)
.L_36:
        /*001c*/ 	.word	0x00000000
        /*0020*/ 	.short	0x0003
        /*0022*/ 	.short	0x0018
        /*0024*/ 	.byte	0x00, 0xf0, 0x11, 0x00


	//----- nvinfo : EIATTR_KPARAM_INFO
	.align		4
.L_37:
        /*0028*/ 	.byte	0x04, 0x17
        /*002a*/ 	.short	(.L_39 - .L_38)
.L_38:
        /*002c*/ 	.word	0x00000000
        /*0030*/ 	.short	0x0002
        /*0032*/ 	.short	0x0010
        /*0034*/ 	.byte	0x00, 0xf5, 0x21, 0x00


	//----- nvinfo : EIATTR_KPARAM_INFO
	.align		4
.L_39:
        /*0038*/ 	.byte	0x04, 0x17
        /*003a*/ 	.short	(.L_41 - .L_40)
.L_40:
        /*003c*/ 	.word	0x00000000
        /*0040*/ 	.short	0x0001
        /*0042*/ 	.short	0x0008
        /*0044*/ 	.byte	0x00, 0xf5, 0x21, 0x00


	//----- nvinfo : EIATTR_KPARAM_INFO
	.align		4
.L_41:
        /*0048*/ 	.byte	0x04, 0x17
        /*004a*/ 	.short	(.L_43 - .L_42)
.L_42:
        /*004c*/ 	.word	0x00000000
        /*0050*/ 	.short	0x0000
        /*0052*/ 	.short	0x0000
        /*0054*/ 	.byte	0x00, 0xf0, 0x11, 0x00


	//----- nvinfo : EIATTR_SPARSE_MMA_MASK
	.align		4
.L_43:
        /*0058*/ 	.byte	0x03, 0x50
        /*005a*/ 	.short	0x0000


	//----- nvinfo : EIATTR_MAXREG_COUNT
	.align		4
        /*005c*/ 	.byte	0x03, 0x1b
        /*005e*/ 	.short	0x00ff


	//----- nvinfo : EIATTR_MERCURY_ISA_VERSION
	.align		4
        /*0060*/ 	.byte	0x03, 0x5f
        /*0062*/ 	.short	0x0101


	//----- nvinfo : EIATTR_VRC_CTA_INIT_COUNT
	.align		4
        /*0064*/ 	.byte	0x02, 0x4a
	.zero		1
	.zero		1


	//----- nvinfo : EIATTR_EXIT_INSTR_OFFSETS
	.align		4
        /*0068*/ 	.byte	0x04, 0x1c
        /*006a*/ 	.short	(.L_45 - .L_44)


	//   ....[0]....
.L_44:
        /*006c*/ 	.word	0x000000f0


	//----- nvinfo : EIATTR_CBANK_PARAM_SIZE
	.align		4
.L_45:
        /*0070*/ 	.byte	0x03, 0x19
        /*0072*/ 	.short	0x0028


	//----- nvinfo : EIATTR_PARAM_CBANK
	.align		4
        /*0074*/ 	.byte	0x04, 0x0a
        /*0076*/ 	.short	(.L_47 - .L_46)
	.align		4
.L_46:
        /*0078*/ 	.word	index@(.nv.constant0._Z9kernelAddiPiS_iS_)
        /*007c*/ 	.short	0x0380
        /*007e*/ 	.short	0x0028


	//----- nvinfo : EIATTR_SW_WAR
	.align		4
.L_47:
        /*0080*/ 	.byte	0x04, 0x36
        /*0082*/ 	.short	(.L_49 - .L_48)
.L_48:
        /*0084*/ 	.word	0x00000008
.L_49:


//--------------------- .nv.info._Z7kernel1li     --------------------------
	.section	.nv.info._Z7kernel1li,"",@"SHT_CUDA_INFO"
	.sectionflags	@""
	.align	4


	//----- nvinfo : EIATTR_CUDA_API_VERSION
	.align		4
        /*0000*/ 	.byte	0x04, 0x37
        /*0002*/ 	.short	(.L_51 - .L_50)
.L_50:
        /*0004*/ 	.word	0x00000082


	//----- nvinfo : EIATTR_KPARAM_INFO
	.align		4
.L_51:
        /*0008*/ 	.byte	0x04, 0x17
        /*000a*/ 	.short	(.L_53 - .L_52)
.L_52:
        /*000c*/ 	.word	0x00000000
        /*0010*/ 	.short	0x0001
        /*0012*/ 	.short	0x0008
        /*0014*/ 	.byte	0x00, 0xf0, 0x11, 0x00


	//----- nvinfo : EIATTR_KPARAM_INFO
	.align		4
.L_53:
        /*0018*/ 	.byte	0x04, 0x17
        /*001a*/ 	.short	(.L_55 - .L_54)
.L_54:
        /*001c*/ 	.word	0x00000000
        /*0020*/ 	.short	0x0000
        /*0022*/ 	.short	0x0000
        /*0024*/ 	.byte	0x00, 0xf0, 0x21, 0x00


	//----- nvinfo : EIATTR_SPARSE_MMA_MASK
	.align		4
.L_55:
        /*0028*/ 	.byte	0x03, 0x50
        /*002a*/ 	.short	0x0000


	//----- nvinfo : EIATTR_MAXREG_COUNT
	.align		4
        /*002c*/ 	.byte	0x03, 0x1b
        /*002e*/ 	.short	0x00ff


	//----- nvinfo : EIATTR_EXTERNS
	.align		4
        /*0030*/ 	.byte	0x04, 0x0f
        /*0032*/ 	.short	(.L_57 - .L_56)


	//   ....[0]....
	.align		4
.L_56:
        /*0034*/ 	.word	index@(vprintf)


	//----- nvinfo : EIATTR_MERCURY_ISA_VERSION
	.align		4
.L_57:
        /*0038*/ 	.byte	0x03, 0x5f
        /*003a*/ 	.short	0x0101


	//----- nvinfo : EIATTR_VRC_CTA_INIT_COUNT
	.align		4
        /*003c*/ 	.byte	0x02, 0x4a
	.zero		1
	.zero		1


	//----- nvinfo : EIATTR_SYSCALL_OFFSETS
	.align		4
        /*0040*/ 	.byte	0x04, 0x46
        /*0042*/ 	.short	(.L_59 - .L_58)


	//   ....[0]....
.L_58:
        /*0044*/ 	.word	0x00000150


	//   ....[1]....
        /*0048*/ 	.word	0x000002b0


	//----- nvinfo : EIATTR_EXIT_INSTR_OFFSETS
	.align		4
.L_59:
        /*004c*/ 	.byte	0x04, 0x1c
        /*004e*/ 	.short	(.L_61 - .L_60)


	//   ....[0]....
.L_60:
        /*0050*/ 	.word	0x000002c0


	//----- nvinfo : EIATTR_CBANK_PARAM_SIZE
	.align		4
.L_61:
        /*0054*/ 	.byte	0x03, 0x19
        /*0056*/ 	.short	0x000c


	//----- nvinfo : EIATTR_PARAM_CBANK
	.align		4
        /*0058*/ 	.byte	0x04, 0x0a
        /*005a*/ 	.short	(.L_63 - .L_62)
	.align		4
.L_62:
        /*005c*/ 	.word	index@(.nv.constant0._Z7kernel1li)
        /*0060*/ 	.short	0x0380
        /*0062*/ 	.short	0x000c


	//----- nvinfo : EIATTR_SW_WAR
	.align		4
.L_63:
        /*0064*/ 	.byte	0x04, 0x36
        /*0066*/ 	.short	(.L_65 - .L_64)
.L_64:
        /*0068*/ 	.word	0x00000008
.L_65:


//--------------------- .nv.callgraph             --------------------------
	.section	.nv.callgraph,"",@"SHT_CUDA_CALLGRAPH"
	.align	4
	.sectionentsize	8
	.align		4
        /*0000*/ 	.word	0x00000000
	.align		4
        /*0004*/ 	.word	0xffffffff
	.align		4
        /*0008*/ 	.word	index@(_Z7kernel1li)
	.align		4
        /*000c*/ 	.word	index@(vprintf)
	.align		4
        /*0010*/ 	.word	0x00000000
	.align		4
        /*0014*/ 	.word	0xfffffffe
	.align		4
        /*0018*/ 	.word	0x00000000
	.align		4
        /*001c*/ 	.word	0xfffffffd
	.align		4
        /*0020*/ 	.word	0x00000000
	.align		4
        /*0024*/ 	.word	0xfffffffc


//--------------------- .nv.constant4             --------------------------
	.section	.nv.constant4,"a",@progbits
	.align	8
	.align		8
.nv.constant4:
        /*0000*/ 	.dword	$str
	.align		8
        /*0008*/ 	.dword	$str$1
	.align		8
        /*0010*/ 	.dword	vprintf


//--------------------- .text._Z10kernelMultPiS_  --------------------------
	.section	.text._Z10kernelMultPiS_,"ax",@progbits
	.align	128
        .global         _Z10kernelMultPiS_
        .type           _Z10kernelMultPiS_,@function
        .size           _Z10kernelMultPiS_,(.L_x_7 - _Z10kernelMultPiS_)
        .other          _Z10kernelMultPiS_,@"STO_CUDA_ENTRY STV_DEFAULT"
_Z10kernelMultPiS_:
.text._Z10kernelMultPiS_:
[----:B------:R-:W-:Y:S08]  /*0000*/  LDC R1, c[0x0][0x37c] ;  /* 0x0000df00ff017b82 */ /* 0x000ff00000000800 */
[----:B------:R-:W0:Y:S01]  /*0010*/  LDC.64 R2, c[0x0][0x380] ;  /* 0x0000e000ff027b82 */ /* 0x000e220000000a00 */
[----:B------:R-:W0:Y:S07]  /*0020*/  LDCU.64 UR4, c[0x0][0x358] ;  /* 0x00006b00ff0477ac */ /* 0x000e2e0008000a00 */
[----:B------:R-:W1:Y:S01]  /*0030*/  LDC.64 R4, c[0x0][0x388] ;  /* 0x0000e200ff047b82 */ /* 0x000e620000000a00 */
[----:B0-----:R-:W2:Y:S04]  /*0040*/  LDG.E R2, desc[UR4][R2.64] ;  /* 0x0000000402027981 */ /* 0x001ea8000c1e1900 */
[----:B-1----:R-:W2:Y:S02]  /*0050*/  LDG.E R7, desc[UR4][R4.64] ;  /* 0x0000000404077981 */ /* 0x002ea4000c1e1900 */
[----:B--2---:R-:W-:-:S05]  /*0060*/  IMAD R7, R2, R7, RZ ;  /* 0x0000000702077224 */ /* 0x004fca00078e02ff */
[----:B------:R-:W-:Y:S01]  /*0070*/  STG.E desc[UR4][R4.64], R7 ;  /* 0x0000000704007986 */ /* 0x000fe2000c101904 */
[----:B------:R-:W-:Y:S05]  /*0080*/  EXIT ;  /* 0x000000000000794d */ /* 0x000fea0003800000 */
.L_x_0:
[----:B------:R-:W-:-:S00]  /*0090*/  BRA `(.L_x_0) ;  /* 0xfffffffc00fc7947 */ /* 0x000fc0000383ffff */
[----:B------:R-:W-:-:S00]  /*00a0*/  NOP ;  /* 0x0000000000007918 */ /* 0x000fc00000000000 */
        /* <DEDUP_REMOVED lines=13> */
.L_x_7:


//--------------------- .text._Z9kernelAddiPiS_iS_ --------------------------
	.section	.text._Z9kernelAddiPiS_iS_,"ax",@progbits
	.align	128
        .global         _Z9kernelAddiPiS_iS_
        .type           _Z9kernelAddiPiS_iS_,@function
        .size           _Z9kernelAddiPiS_iS_,(.L_x_8 - _Z9kernelAddiPiS_iS_)
        .other          _Z9kernelAddiPiS_iS_,@"STO_CUDA_ENTRY STV_DEFAULT"
_Z9kernelAddiPiS_iS_:
.text._Z9kernelAddiPiS_iS_:
[----:B------:R-:W-:Y:S08]  /*0000*/  LDC R1, c[0x0][0x37c] ;  /* 0x0000df00ff017b82 */ /* 0x000ff00000000800 */
[----:B------:R-:W0:Y:S01]  /*0010*/  LDC.64 R2, c[0x0][0x388] ;  /* 0x0000e200ff027b82 */ /* 0x000e220000000a00 */
[----:B------:R-:W0:Y:S01]  /*0020*/  LDCU.64 UR4, c[0x0][0x358] ;  /* 0x00006b00ff0477ac */ /* 0x000e220008000a00 */
[----:B------:R-:W1:Y:S01]  /*0030*/  LDCU UR6, c[0x0][0x380] ;  /* 0x00007000ff0677ac */ /* 0x000e620008000800 */
[----:B0-----:R-:W1:Y:S05]  /*0040*/  LDG.E R0, desc[UR4][R2.64] ;  /* 0x0000000402007981 */ /* 0x001e6a000c1e1900 */
[----:B------:R-:W0:Y:S01]  /*0050*/  LDC.64 R4, c[0x0][0x3a0] ;  /* 0x0000e800ff047b82 */ /* 0x000e220000000a00 */
[----:B------:R-:W-:-:S07]  /*0060*/  HFMA2 R13, -RZ, RZ, 0, 5.9604644775390625e-08 ;  /* 0x00000001ff0d7431 */ /* 0x000fce00000001ff */
[----:B------:R-:W2:Y:S01]  /*0070*/  LDC.64 R6, c[0x0][0x390] ;  /* 0x0000e400ff067b82 */ /* 0x000ea20000000a00 */
[----:B-1----:R-:W-:-:S05]  /*0080*/  IADD3 R9, PT, PT, R0, UR6, RZ ;  /* 0x0000000600097c10 */ /* 0x002fca000fffe0ff */
[----:B------:R-:W-:Y:S04]  /*0090*/  STG.E desc[UR4][R2.64], R9 ;  /* 0x0000000902007986 */ /* 0x000fe8000c101904 */
[----:B0-----:R-:W-:Y:S04]  /*00a0*/  STG.E desc[UR4][R4.64], R13 ;  /* 0x0000000d04007986 */ /* 0x001fe8000c101904 */
[----:B------:R-:W3:Y:S04]  /*00b0*/  LDG.E R0, desc[UR4][R2.64] ;  /* 0x0000000402007981 */ /* 0x000ee8000c1e1900 */
[----:B--2---:R-:W3:Y:S02]  /*00c0*/  LDG.E R11, desc[UR4][R6.64] ;  /* 0x00000004060b7981 */ /* 0x004ee4000c1e1900 */
[----:B---3--:R-:W-:-:S05]  /*00d0*/  IMAD R11, R0, R11, RZ ;  /* 0x0000000b000b7224 */ /* 0x008fca00078e02ff */
[----:B------:R-:W-:Y:S01]  /*00e0*/  STG.E desc[UR4][R6.64], R11 ;  /* 0x0000000b06007986 */ /* 0x000fe2000c101904 */
[----:B------:R-:W-:Y:S05]  /*00f0*/  EXIT ;  /* 0x000000000000794d */ /* 0x000fea0003800000 */
.L_x_1:
        /* <DEDUP_REMOVED lines=16> */
.L_x_8:


//--------------------- .text._Z7kernel1li        --------------------------
	.section	.text._Z7kernel1li,"ax",@progbits
	.align	128
        .global         _Z7kernel1li
        .type           _Z7kernel1li,@function
        .size           _Z7kernel1li,(.L_x_9 - _Z7kernel1li)
        .other          _Z7kernel1li,@"STO_CUDA_ENTRY STV_DEFAULT"
_Z7kernel1li:
.text._Z7kernel1li:
[----:B------:R-:W0:Y:S01]  /*0000*/  LDC R1, c[0x0][0x37c] ;  /* 0x0000df00ff017b82 */ /* 0x000e220000000800 */
[----:B------:R-:W1:Y:S01]  /*0010*/  S2R R3, SR_TID.X ;  /* 0x0000000000037919 */ /* 0x000e620000002100 */
[----:B------:R-:W2:Y:S06]  /*0020*/  LDCU UR5, c[0x0][0x2fc] ;  /* 0x00005f80ff0577ac */ /* 0x000eac0008000800 */
[----:B------:R-:W1:Y:S01]  /*0030*/  S2UR UR6, SR_CTAID.X ;  /* 0x00000000000679c3 */ /* 0x000e620000002500 */
[----:B0-----:R-:W-:Y:S01]  /*0040*/  VIADD R1, R1, 0xfffffff8 ;  /* 0xfffffff801017836 */ /* 0x001fe20000000000 */
[----:B------:R-:W0:Y:S06]  /*0050*/  LDCU UR4, c[0x0][0x2f8] ;  /* 0x00005f00ff0477ac */ /* 0x000e2c0008000800 */
[----:B------:R-:W1:Y:S01]  /*0060*/  LDC R2, c[0x0][0x360] ;  /* 0x0000d800ff027b82 */ /* 0x000e620000000800 */
[----:B0-----:R-:W-:-:S05]  /*0070*/  IADD3 R19, P0, PT, R1, UR4, RZ ;  /* 0x0000000401137c10 */ /* 0x001fca000ff1e0ff */
[----:B--2---:R-:W-:Y:S02]  /*0080*/  IMAD.X R18, RZ, RZ, UR5, P0 ;  /* 0x00000005ff127e24 */ /* 0x004fe400080e06ff */
[----:B-1----:R-:W-:Y:S01]  /*0090*/  IMAD R2, R2, UR6, R3 ;  /* 0x0000000602027c24 */ /* 0x002fe2000f8e0203 */
[----:B------:R-:W-:Y:S01]  /*00a0*/  CS2R R16, SR_CLOCKLO ;  /* 0x0000000000107805 */ /* 0x000fe20000015000 */
[----:B------:R-:W0:Y:S01]  /*00b0*/  LDC R3, c[0x0][0x388] ;  /* 0x0000e200ff037b82 */ /* 0x000e220000000800 */
[----:B------:R-:W-:Y:S01]  /*00c0*/  MOV R0, 0x10 ;  /* 0x0000001000007802 */ /* 0x000fe20000000f00 */
[----:B------:R-:W1:Y:S01]  /*00d0*/  LDCU.64 UR4, c[0x4][URZ] ;  /* 0x01000000ff0477ac */ /* 0x000e620008000a00 */
[----:B------:R-:W-:Y:S01]  /*00e0*/  MOV R6, R19 ;  /* 0x0000001300067202 */ /* 0x000fe20000000f00 */
[----:B------:R-:W-:-:S04]  /*00f0*/  IMAD.MOV.U32 R7, RZ, RZ, R18 ;  /* 0x000000ffff077224 */ /* 0x000fc800078e0012 */
[----:B------:R2:W3:Y:S01]  /*0100*/  LDC.64 R8, c[0x4][R0] ;  /* 0x0100000000087b82 */ /* 0x0004e20000000a00 */
[----:B-1----:R-:W-:Y:S02]  /*0110*/  IMAD.U32 R4, RZ, RZ, UR4 ;  /* 0x00000004ff047e24 */ /* 0x002fe4000f8e00ff */
[----:B------:R-:W-:Y:S01]  /*0120*/  IMAD.U32 R5, RZ, RZ, UR5 ;  /* 0x00000005ff057e24 */ /* 0x000fe2000f8e00ff */
[----:B0-----:R2:W-:Y:S06]  /*0130*/  STL.64 [R1], R2 ;  /* 0x0000000201007387 */ /* 0x0015ec0000100a00 */
[----:B------:R-:W-:-:S07]  /*0140*/  LEPC R20, `(.L_x_2) ;  /* 0x000000001014794e */ /* 0x000fce0000000000 */
[----:B--23--:R-:W-:Y:S05]  /*0150*/  CALL.ABS.NOINC R8 ;  /* 0x0000000008007343 */ /* 0x00cfea0003c00000 */
.L_x_2:
[----:B------:R-:W0:Y:S02]  /*0160*/  LDCU.64 UR4, c[0x0][0x380] ;  /* 0x00007000ff0477ac */ /* 0x000e240008000a00 */
[----:B0-----:R-:W-:-:S04]  /*0170*/  UISETP.GE.U32.AND UP0, UPT, UR4, 0x1, UPT ;  /* 0x000000010400788c */ /* 0x001fc8000bf06070 */
[----:B------:R-:W-:-:S09]  /*0180*/  UISETP.GE.AND.EX UP0, UPT, UR5, URZ, UPT, UP0 ;  /* 0x000000ff0500728c */ /* 0x000fd2000bf06300 */
[----:B------:R-:W-:Y:S05]  /*0190*/  BRA.U !UP0, `(.L_x_3) ;  /* 0x0000000108187547 */ /* 0x000fea000b800000 */
.L_x_4:
[----:B------:R-:W-:-:S06]  /*01a0*/  CS2R R4, SR_CLOCKLO ;  /* 0x0000000000047805 */ /* 0x000fcc0000015000 */
[----:B------:R-:W-:-:S05]  /*01b0*/  IADD3 R0, P0, PT, -R16, R4, RZ ;  /* 0x0000000410007210 */ /* 0x000fca0007f1e1ff */
[----:B------:R-:W-:Y:S01]  /*01c0*/  IMAD.X R4, R5, 0x1, ~R17, P0 ;  /* 0x0000000105047824 */ /* 0x000fe200000e0e11 */
[----:B------:R-:W-:-:S04]  /*01d0*/  ISETP.GE.U32.AND P0, PT, R0, UR4, PT ;  /* 0x0000000400007c0c */ /* 0x000fc8000bf06070 */
[----:B------:R-:W-:-:S13]  /*01e0*/  ISETP.GE.AND.EX P0, PT, R4, UR5, PT, P0 ;  /* 0x0000000504007c0c */ /* 0x000fda000bf06300 */
[----:B------:R-:W-:Y:S05]  /*01f0*/  @!P0 BRA `(.L_x_4) ;  /* 0xfffffffc00e88947 */ /* 0x000fea000383ffff */
.L_x_3:
[----:B------:R-:W0:Y:S01]  /*0200*/  LDC R9, c[0x0][0x388] ;  /* 0x0000e200ff097b82 */ /* 0x000e220000000800 */
[----:B------:R-:W-:Y:S01]  /*0210*/  MOV R8, R2 ;  /* 0x0000000200087202 */ /* 0x000fe20000000f00 */
[----:B------:R-:W1:Y:S01]  /*0220*/  LDCU.64 UR4, c[0x4][0x8] ;  /* 0x01000100ff0477ac */ /* 0x000e620008000a00 */
[----:B------:R-:W-:Y:S01]  /*0230*/  MOV R0, 0x10 ;  /* 0x0000001000007802 */ /* 0x000fe20000000f00 */
[----:B------:R-:W-:Y:S01]  /*0240*/  IMAD.MOV.U32 R7, RZ, RZ, R18 ;  /* 0x000000ffff077224 */ /* 0x000fe200078e0012 */
[----:B------:R-:W-:-:S03]  /*0250*/  MOV R6, R19 ;  /* 0x0000001300067202 */ /* 0x000fc60000000f00 */
[----:B------:R2:W3:Y:S01]  /*0260*/  LDC.64 R2, c[0x4][R0] ;  /* 0x0100000000027b82 */ /* 0x0004e20000000a00 */
[----:B-1----:R-:W-:Y:S02]  /*0270*/  IMAD.U32 R4, RZ, RZ, UR4 ;  /* 0x00000004ff047e24 */ /* 0x002fe4000f8e00ff */
[----:B------:R-:W-:Y:S01]  /*0280*/  IMAD.U32 R5, RZ, RZ, UR5 ;  /* 0x00000005ff057e24 */ /* 0x000fe2000f8e00ff */
[----:B0-----:R2:W-:Y:S06]  /*0290*/  STL.64 [R1], R8 ;  /* 0x0000000801007387 */ /* 0x0015ec0000100a00 */
[----:B------:R-:W-:-:S07]  /*02a0*/  LEPC R20, `(.L_x_5) ;  /* 0x000000001014794e */ /* 0x000fce0000000000 */
[----:B--23--:R-:W-:Y:S05]  /*02b0*/  CALL.ABS.NOINC R2 ;  /* 0x0000000002007343 */ /* 0x00cfea0003c00000 */
.L_x_5:
[----:B------:R-:W-:Y:S05]  /*02c0*/  EXIT ;  /* 0x000000000000794d */ /* 0x000fea0003800000 */
.L_x_6:
        /* <DEDUP_REMOVED lines=11> */
.L_x_9:


//--------------------- .nv.global.init           --------------------------
	.section	.nv.global.init,"aw",@progbits
.nv.global.init:
	.type		$str$1,@object
	.size		$str$1,($str - $str$1)
$str$1:
        /*0000*/ 	.byte	0x74, 0x68, 0x72, 0x65, 0x61, 0x64, 0x20, 0x77, 0x69, 0x74, 0x68, 0x20, 0x69, 0x64, 0x20, 0x25
        /*0010*/ 	.byte	0x64, 0x20, 0x69, 0x73, 0x20, 0x69, 0x6e, 0x20, 0x73, 0x74, 0x72, 0x65, 0x61, 0x6d, 0x20, 0x25
        /*0020*/ 	.byte	0x64, 0x20, 0x65, 0x6e, 0x64, 0x73, 0x0a, 0x00
	.type		$str,@object
	.size		$str,(.L_0 - $str)
$str:
        /*0028*/ 	.byte	0x74, 0x68, 0x72, 0x65, 0x61, 0x64, 0x20, 0x77, 0x69, 0x74, 0x68, 0x20, 0x69, 0x64, 0x20, 0x25
        /*0038*/ 	.byte	0x64, 0x20, 0x69, 0x73, 0x20, 0x69, 0x6e, 0x20, 0x73, 0x74, 0x72, 0x65, 0x61, 0x6d, 0x20, 0x25
        /*0048*/ 	.byte	0x64, 0x20, 0x73, 0x74, 0x61, 0x72, 0x74, 0x73, 0x0a, 0x00
.L_0:


//--------------------- .nv.shared.reserved.0     --------------------------
	.section	.nv.shared.reserved.0,"aw",@nobits
	.weak		__nv_reservedSMEM_offset_0_alias
	.size		__nv_reservedSMEM_offset_0_alias, 0, 64
	.other		__nv_reservedSMEM_offset_0_alias,@"STO_CUDA_RESERVED_SHARED STV_DEFAULT"
__nv_reservedSMEM_offset_0_alias:
	.zero		0
	.zero		64


//--------------------- .nv.constant0._Z10kernelMultPiS_ --------------------------
	.section	.nv.constant0._Z10kernelMultPiS_,"a",@progbits
	.sectionflags	@""
	.align	4
.nv.constant0._Z10kernelMultPiS_:
	.zero		912


//--------------------- .nv.constant0._Z9kernelAddiPiS_iS_ --------------------------
	.section	.nv.constant0._Z9kernelAddiPiS_iS_,"a",@progbits
	.sectionflags	@""
	.align	4
.nv.constant0._Z9kernelAddiPiS_iS_:
	.zero		936


//--------------------- .nv.constant0._Z7kernel1li --------------------------
	.section	.nv.constant0._Z7kernel1li,"a",@progbits
	.sectionflags	@""
	.align	4
.nv.constant0._Z7kernel1li:
	.zero		908


//--------------------- SYMBOLS --------------------------

	.type		.nv.reservedSmem.offset0,@object
	.size		.nv.reservedSmem.offset0,0x4
	.type		vprintf,@function
